	.headerflags	@"EF_CUDA_TEXMODE_UNIFIED EF_CUDA_64BIT_ADDRESS EF_CUDA_ACCELERATORS EF_CUDA_SM90 EF_CUDA_VIRTUAL_SM(EF_CUDA_SM90)"
	.elftype	@"ET_EXEC"


//--------------------- .nv.info                  --------------------------
	.section	.nv.info,"",@"SHT_CUDA_INFO"
	.align	4


	//----- nvinfo : EIATTR_REGCOUNT
	.align		4
        /*0000*/ 	.byte	0x04, 0x2f
        /*0002*/ 	.short	(.L_3 - .L_2)
	.align		4
.L_2:
        /*0004*/ 	.word	index@(triton_poi_fused__native_batch_norm_legit_no_training_silu_42)
        /*0008*/ 	.word	0x00000011


	//----- nvinfo : EIATTR_MIN_STACK_SIZE
	.align		4
.L_3:
        /*000c*/ 	.byte	0x04, 0x12
        /*000e*/ 	.short	(.L_5 - .L_4)
	.align		4
.L_4:
        /*0010*/ 	.word	index@(triton_poi_fused__native_batch_norm_legit_no_training_silu_42)
        /*0014*/ 	.word	0x00000000


	//----- nvinfo : EIATTR_FRAME_SIZE
	.align		4
.L_5:
        /*0018*/ 	.byte	0x04, 0x11
        /*001a*/ 	.short	(.L_7 - .L_6)
	.align		4
.L_6:
        /*001c*/ 	.word	index@(triton_poi_fused__native_batch_norm_legit_no_training_silu_42)
        /*0020*/ 	.word	0x00000000


	//----- nvinfo : EIATTR_MIN_STACK_SIZE
	.align		4
.L_7:
        /*0024*/ 	.byte	0x04, 0x12
        /*0026*/ 	.short	(.L_9 - .L_8)
	.align		4
.L_8:
        /*0028*/ 	.word	index@(triton_poi_fused__native_batch_norm_legit_no_training_silu_42)
        /*002c*/ 	.word	0x00000000
.L_9:


//--------------------- .nv.info.triton_poi_fused__native_batch_norm_legit_no_training_silu_42 --------------------------
	.section	.nv.info.triton_poi_fused__native_batch_norm_legit_no_training_silu_42,"",@"SHT_CUDA_INFO"
	.sectionflags	@""
	.align	4


	//----- nvinfo : EIATTR_CUDA_API_VERSION
	.align		4
        /*0000*/ 	.byte	0x04, 0x37
        /*0002*/ 	.short	(.L_11 - .L_10)
.L_10:
        /*0004*/ 	.word	0x0000007c


	//----- nvinfo : EIATTR_KPARAM_INFO
	.align		4
.L_11:
        /*0008*/ 	.byte	0x04, 0x17
        /*000a*/ 	.short	(.L_13 - .L_12)
.L_12:
        /*000c*/ 	.word	0x00000000
        /*0010*/ 	.short	0x0006
        /*0012*/ 	.short	0x0030
        /*0014*/ 	.byte	0x00, 0xf0, 0x11, 0x00


	//----- nvinfo : EIATTR_KPARAM_INFO
	.align		4
.L_13:
        /*0018*/ 	.byte	0x04, 0x17
        /*001a*/ 	.short	(.L_15 - .L_14)
.L_14:
        /*001c*/ 	.word	0x00000000
        /*0020*/ 	.short	0x0005
        /*0022*/ 	.short	0x0028
        /*0024*/ 	.byte	0x00, 0xf4, 0x21, 0x00


	//----- nvinfo : EIATTR_KPARAM_INFO
	.align		4
.L_15:
        /*0028*/ 	.byte	0x04, 0x17
        /*002a*/ 	.short	(.L_17 - .L_16)
.L_16:
        /*002c*/ 	.word	0x00000000
        /*0030*/ 	.short	0x0004
        /*0032*/ 	.short	0x0020
        /*0034*/ 	.byte	0x00, 0xf4, 0x21, 0x00


	//----- nvinfo : EIATTR_KPARAM_INFO
	.align		4
.L_17:
        /*0038*/ 	.byte	0x04, 0x17
        /*003a*/ 	.short	(.L_19 - .L_18)
.L_18:
        /*003c*/ 	.word	0x00000000
        /*0040*/ 	.short	0x0003
        /*0042*/ 	.short	0x0018
        /*0044*/ 	.byte	0x00, 0xf4, 0x21, 0x00


	//----- nvinfo : EIATTR_KPARAM_INFO
	.align		4
.L_19:
        /*0048*/ 	.byte	0x04, 0x17
        /*004a*/ 	.short	(.L_21 - .L_20)
.L_20:
        /*004c*/ 	.word	0x00000000
        /*0050*/ 	.short	0x0002
        /*0052*/ 	.short	0x0010
        /*0054*/ 	.byte	0x00, 0xf4, 0x21, 0x00


	//----- nvinfo : EIATTR_KPARAM_INFO
	.align		4
.L_21:
        /*0058*/ 	.byte	0x04, 0x17
        /*005a*/ 	.short	(.L_23 - .L_22)
.L_22:
        /*005c*/ 	.word	0x00000000
        /*0060*/ 	.short	0x0001
        /*0062*/ 	.short	0x0008
        /*0064*/ 	.byte	0x00, 0xf4, 0x21, 0x00


	//----- nvinfo : EIATTR_KPARAM_INFO
	.align		4
.L_23:
        /*0068*/ 	.byte	0x04, 0x17
        /*006a*/ 	.short	(.L_25 - .L_24)
.L_24:
        /*006c*/ 	.word	0x00000000
        /*0070*/ 	.short	0x0000
        /*0072*/ 	.short	0x0000
        /*0074*/ 	.byte	0x00, 0xf4, 0x21, 0x00


	//----- nvinfo : EIATTR_SPARSE_MMA_MASK
	.align		4
.L_25:
        /*0078*/ 	.byte	0x03, 0x50
        /*007a*/ 	.short	0x0000


	//----- nvinfo : EIATTR_MAXREG_COUNT
	.align		4
        /*007c*/ 	.byte	0x03, 0x1b
        /*007e*/ 	.short	0x00ff


	//----- nvinfo : EIATTR_EXIT_INSTR_OFFSETS
	.align		4
        /*0080*/ 	.byte	0x04, 0x1c
        /*0082*/ 	.short	(.L_27 - .L_26)


	//   ....[0]....
.L_26:
        /*0084*/ 	.word	0x00000530


	//----- nvinfo : EIATTR_REQNTID
	.align		4
.L_27:
        /*0088*/ 	.byte	0x04, 0x10
        /*008a*/ 	.short	(.L_29 - .L_28)
.L_28:
        /*008c*/ 	.word	0x00000080
        /*0090*/ 	.word	0x00000001
        /*0094*/ 	.word	0x00000001


	//----- nvinfo : EIATTR_CBANK_PARAM_SIZE
	.align		4
.L_29:
        /*0098*/ 	.byte	0x03, 0x19
        /*009a*/ 	.short	0x0034


	//----- nvinfo : EIATTR_PARAM_CBANK
	.align		4
        /*009c*/ 	.byte	0x04, 0x0a
        /*009e*/ 	.short	(.L_31 - .L_30)
	.align		4
.L_30:
        /*00a0*/ 	.word	index@(.nv.constant0.triton_poi_fused__native_batch_norm_legit_no_training_silu_42)
        /*00a4*/ 	.short	0x0210
        /*00a6*/ 	.short	0x0034


	//----- nvinfo : EIATTR_SW_WAR
	.align		4
.L_31:
        /*00a8*/ 	.byte	0x04, 0x36
        /*00aa*/ 	.short	(.L_33 - .L_32)
.L_32:
        /*00ac*/ 	.word	0x00000008
.L_33:


//--------------------- .nv.callgraph             --------------------------
	.section	.nv.callgraph,"",@"SHT_CUDA_CALLGRAPH"
	.align	4
	.sectionentsize	8
	.align		4
        /*0000*/ 	.word	0x00000000
	.align		4
        /*0004*/ 	.word	0xffffffff
	.align		4
        /*0008*/ 	.word	0x00000000
	.align		4
        /*000c*/ 	.word	0xfffffffe
	.align		4
        /*0010*/ 	.word	0x00000000
	.align		4
        /*0014*/ 	.word	0xfffffffd
	.align		4
        /*0018*/ 	.word	0x00000000
	.align		4
        /*001c*/ 	.word	0xfffffffc


//--------------------- .nv.constant4             --------------------------
	.section	.nv.constant4,"a",@progbits
	.align	8
	.align		8
.nv.constant4:
        /*0000*/ 	.dword	_$_str
	.align		8
        /*0008*/ 	.dword	_$_str_$_2


//--------------------- .text.triton_poi_fused__native_batch_norm_legit_no_training_silu_42 --------------------------
	.section	.text.triton_poi_fused__native_batch_norm_legit_no_training_silu_42,"ax",@progbits
	.align	128
        .global         triton_poi_fused__native_batch_norm_legit_no_training_silu_42
        .type           triton_poi_fused__native_batch_norm_legit_no_training_silu_42,@function
        .size           triton_poi_fused__native_batch_norm_legit_no_training_silu_42,(.L_x_1 - triton_poi_fused__native_batch_norm_legit_no_training_silu_42)
        .other          triton_poi_fused__native_batch_norm_legit_no_training_silu_42,@"STO_CUDA_ENTRY STV_DEFAULT"
triton_poi_fused__native_batch_norm_legit_no_training_silu_42:
.text.triton_poi_fused__native_batch_norm_legit_no_training_silu_42:
[----:B------:R-:W-:Y:S01]  /*0000*/  LDC R1, c[0x0][0x28] ;  /* 0x00000a00ff017b82 */ /* 0x000fe20000000800 */
[----:B------:R-:W1:Y:S07]  /*0010*/  S2R R0, SR_TID.X ;  /* 0x0000000000007919 */ /* 0x000e6e0000002100 */
[----:B------:R-:W2:Y:S01]  /*0020*/  LDC.64 R2, c[0x0][0x228] ;  /* 0x00008a00ff027b82 */ /* 0x000ea20000000a00 */
[----:B------:R-:W-:Y:S01]  /*0030*/  ULDC.64 UR4, c[0x0][0x208] ;  /* 0x0000820000047ab9 */ /* 0x000fe20000000a00 */
[----:B------:R-:W3:Y:S06]  /*0040*/  S2R R7, SR_CTAID.X ;  /* 0x0000000000077919 */ /* 0x000eec0000002500 */
[----:B------:R-:W4:Y:S08]  /*0050*/  LDC.64 R8, c[0x0][0x230] ;  /* 0x00008c00ff087b82 */ /* 0x000f300000000a00 */
[----:B------:R-:W5:Y:S01]  /*0060*/  LDC.64 R10, c[0x0][0x238] ;  /* 0x00008e00ff0a7b82 */ /* 0x000f620000000a00 */
[----:B-1----:R-:W-:-:S02]  /*0070*/  SHF.L.U32 R0, R0, 0x1, RZ ;  /* 0x0000000100007819 */ /* 0x002fc400000006ff */
[----:B---3--:R-:W-:Y:S02]  /*0080*/  SHF.R.S32.HI R5, RZ, 0x17, R7 ;  /* 0x00000017ff057819 */ /* 0x008fe40000011407 */
[----:B------:R-:W-:Y:S02]  /*0090*/  LOP3.LUT R0, R0, 0xfe, RZ, 0xc0, !PT ;  /* 0x000000fe00007812 */ /* 0x000fe400078ec0ff */
[----:B------:R-:W-:Y:S02]  /*00a0*/  SGXT R5, R5, 0x1 ;  /* 0x000000010505781a */ /* 0x000fe40000000200 */
[----:B------:R-:W-:Y:S02]  /*00b0*/  LEA R0, R7, R0, 0x8 ;  /* 0x0000000007007211 */ /* 0x000fe400078e40ff */
[----:B------:R-:W1:Y:S02]  /*00c0*/  LDC.64 R6, c[0x0][0x220] ;  /* 0x00008800ff067b82 */ /* 0x000e640000000a00 */
[----:B------:R-:W-:-:S04]  /*00d0*/  LEA.HI R5, R5, R0, RZ, 0x9 ;  /* 0x0000000005057211 */ /* 0x000fc800078f48ff */
[----:B------:R-:W-:-:S04]  /*00e0*/  LOP3.LUT R5, R5, 0xfffffe00, RZ, 0xc0, !PT ;  /* 0xfffffe0005057812 */ /* 0x000fc800078ec0ff */
[----:B------:R-:W-:Y:S02]  /*00f0*/  IADD3 R13, R0, -R5, RZ ;  /* 0x80000005000d7210 */ /* 0x000fe40007ffe0ff */
[----:B------:R-:W3:Y:S03]  /*0100*/  LDC.64 R4, c[0x0][0x218] ;  /* 0x00008600ff047b82 */ /* 0x000ee60000000a00 */
[----:B--2---:R-:W-:-:S06]  /*0110*/  IMAD.WIDE R2, R13, 0x4, R2 ;  /* 0x000000040d027825 */ /* 0x004fcc00078e0202 */
[----:B------:R-:W2:Y:S01]  /*0120*/  LDG.E.EL.64 R2, desc[UR4][R2.64] ;  /* 0x0000000402027981 */ /* 0x000ea2000c2e1b00 */
[----:B-1----:R-:W-:-:S04]  /*0130*/  IMAD.WIDE R6, R13, 0x4, R6 ;  /* 0x000000040d067825 */ /* 0x002fc800078e0206 */
[C---:B----4-:R-:W-:Y:S02]  /*0140*/  IMAD.WIDE R8, R13.reuse, 0x4, R8 ;  /* 0x000000040d087825 */ /* 0x050fe400078e0208 */
[----:B------:R-:W4:Y:S02]  /*0150*/  LDG.E.EL.64 R6, desc[UR4][R6.64] ;  /* 0x0000000406067981 */ /* 0x000f24000c2e1b00 */
[----:B-----5:R-:W-:Y:S02]  /*0160*/  IMAD.WIDE R10, R13, 0x4, R10 ;  /* 0x000000040d0a7825 */ /* 0x020fe400078e020a */
[----:B------:R-:W5:Y:S02]  /*0170*/  LDG.E.EL.64 R8, desc[UR4][R8.64] ;  /* 0x0000000408087981 */ /* 0x000f64000c2e1b00 */
[----:B---3--:R-:W-:Y:S02]  /*0180*/  IMAD.WIDE R4, R0, 0x4, R4 ;  /* 0x0000000400047825 */ /* 0x008fe400078e0204 */
[----:B------:R-:W5:Y:S04]  /*0190*/  LDG.E.EL.64 R10, desc[UR4][R10.64] ;  /* 0x000000040a0a7981 */ /* 0x000f68000c2e1b00 */
[----:B------:R-:W4:Y:S01]  /*01a0*/  LDG.E.64 R4, desc[UR4][R4.64] ;  /* 0x0000000404047981 */ /* 0x000f22000c1e1b00 */
[----:B--2---:R-:W-:Y:S01]  /*01b0*/  FADD R2, R2, 0.0010000000474974513054 ;  /* 0x3a83126f02027421 */ /* 0x004fe20000000000 */
[----:B------:R-:W-:-:S03]  /*01c0*/  FADD R3, R3, 0.0010000000474974513054 ;  /* 0x3a83126f03037421 */ /* 0x000fc60000000000 */
[----:B------:R-:W1:Y:S08]  /*01d0*/  MUFU.SQRT R12, R2 ;  /* 0x00000002000c7308 */ /* 0x000e700000002000 */
[----:B------:R-:W2:Y:S01]  /*01e0*/  MUFU.SQRT R13, R3 ;  /* 0x00000003000d7308 */ /* 0x000ea20000002000 */
[C---:B-1----:R-:W-:Y:S02]  /*01f0*/  FSETP.GT.AND P0, PT, R12.reuse, 8.50705917302346158658e+37, PT ;  /* 0x7e8000000c00780b */ /* 0x042fe40003f04000 */
[----:B------:R-:W-:-:S02]  /*0200*/  FSETP.GEU.AND P2, PT, R12, 1.175494350822287508e-38, PT ;  /* 0x008000000c00780b */ /* 0x000fc40003f4e000 */
[C---:B--2---:R-:W-:Y:S02]  /*0210*/  FSETP.GT.AND P1, PT, R13.reuse, 8.50705917302346158658e+37, PT ;  /* 0x7e8000000d00780b */ /* 0x044fe40003f24000 */
[----:B------:R-:W-:-:S07]  /*0220*/  FSETP.GEU.AND P3, PT, R13, 1.175494350822287508e-38, PT ;  /* 0x008000000d00780b */ /* 0x000fce0003f6e000 */
[----:B------:R-:W-:Y:S01]  /*0230*/  @P0 FMUL R12, R12, 0.25 ;  /* 0x3e8000000c0c0820 */ /* 0x000fe20000400000 */
[----:B------:R-:W-:-:S03]  /*0240*/  HFMA2.MMA R2, -RZ, RZ, 1.625, 0 ;  /* 0x3e800000ff027435 */ /* 0x000fc600000001ff */
[----:B------:R-:W-:Y:S01]  /*0250*/  @!P2 FMUL R12, R12, 16777216 ;  /* 0x4b8000000c0ca820 */ /* 0x000fe20000400000 */
[----:B------:R-:W-:-:S05]  /*0260*/  @P1 FMUL R13, R13, 0.25 ;  /* 0x3e8000000d0d1820 */ /* 0x000fca0000400000 */
[----:B------:R-:W1:Y:S01]  /*0270*/  MUFU.RCP R12, R12 ;  /* 0x0000000c000c7308 */ /* 0x000e620000001000 */
[----:B------:R-:W-:Y:S01]  /*0280*/  @!P3 FMUL R13, R13, 16777216 ;  /* 0x4b8000000d0db820 */ /* 0x000fe20000400000 */
[----:B------:R-:W-:-:S06]  /*0290*/  FSEL R3, R2, 1, P0 ;  /* 0x3f80000002037808 */ /* 0x000fcc0000000000 */
[----:B------:R-:W2:Y:S01]  /*02a0*/  MUFU.RCP R13, R13 ;  /* 0x0000000d000d7308 */ /* 0x000ea20000001000 */
[----:B------:R-:W-:Y:S01]  /*02b0*/  @!P2 FMUL R3, R3, 16777216 ;  /* 0x4b8000000303a820 */ /* 0x000fe20000400000 */
[----:B------:R-:W-:Y:S01]  /*02c0*/  FSEL R14, R2, 1, P1 ;  /* 0x3f800000020e7808 */ /* 0x000fe20000800000 */
[----:B----4-:R-:W-:Y:S02]  /*02d0*/  FADD R4, R4, -R6 ;  /* 0x8000000604047221 */ /* 0x010fe40000000000 */
[----:B-1----:R-:W-:Y:S02]  /*02e0*/  FMUL R3, R12, R3 ;  /* 0x000000030c037220 */ /* 0x002fe40000400000 */
[----:B------:R-:W-:Y:S01]  /*02f0*/  @!P3 FMUL R14, R14, 16777216 ;  /* 0x4b8000000e0eb820 */ /* 0x000fe20000400000 */
[----:B------:R-:W-:Y:S01]  /*0300*/  FADD R5, R5, -R7 ;  /* 0x8000000705057221 */ /* 0x000fe20000000000 */
[----:B------:R-:W-:Y:S02]  /*0310*/  FMUL R3, R4, R3 ;  /* 0x0000000304037220 */ /* 0x000fe40000400000 */
[----:B--2---:R-:W-:-:S02]  /*0320*/  FMUL R14, R13, R14 ;  /* 0x0000000e0d0e7220 */ /* 0x004fc40000400000 */
[----:B-----5:R-:W-:Y:S02]  /*0330*/  FFMA R8, R8, R3, R10 ;  /* 0x0000000308087223 */ /* 0x020fe4000000000a */
[----:B------:R-:W-:Y:S02]  /*0340*/  FMUL R14, R5, R14 ;  /* 0x0000000e050e7220 */ /* 0x000fe40000400000 */
[----:B------:R-:W-:Y:S02]  /*0350*/  FADD R3, RZ, -R8 ;  /* 0x80000008ff037221 */ /* 0x000fe40000000000 */
[----:B------:R-:W-:Y:S02]  /*0360*/  FFMA R9, R9, R14, R11 ;  /* 0x0000000e09097223 */ /* 0x000fe4000000000b */
[----:B------:R-:W-:Y:S02]  /*0370*/  FMUL R4, R3, 1.4426950216293334961 ;  /* 0x3fb8aa3b03047820 */ /* 0x000fe40000400000 */
[----:B------:R-:W-:-:S04]  /*0380*/  FADD R3, RZ, -R9 ;  /* 0x80000009ff037221 */ /* 0x000fc80000000000 */
[----:B------:R-:W-:Y:S01]  /*0390*/  FMUL R6, R3, 1.4426950216293334961 ;  /* 0x3fb8aa3b03067820 */ /* 0x000fe20000400000 */
[----:B------:R-:W-:-:S04]  /*03a0*/  FSETP.GEU.AND P0, PT, R4, -126, PT ;  /* 0xc2fc00000400780b */ /* 0x000fc80003f0e000 */
[----:B------:R-:W-:-:S09]  /*03b0*/  FSETP.GEU.AND P1, PT, R6, -126, PT ;  /* 0xc2fc00000600780b */ /* 0x000fd20003f2e000 */
[----:B------:R-:W-:-:S04]  /*03c0*/  @!P0 FMUL R4, R4, 0.5 ;  /* 0x3f00000004048820 */ /* 0x000fc80000400000 */
[----:B------:R-:W-:Y:S01]  /*03d0*/  @!P1 FMUL R6, R6, 0.5 ;  /* 0x3f00000006069820 */ /* 0x000fe20000400000 */
[----:B------:R-:W1:Y:S08]  /*03e0*/  MUFU.EX2 R3, R4 ;  /* 0x0000000400037308 */ /* 0x000e700000000800 */
[----:B------:R-:W2:Y:S01]  /*03f0*/  MUFU.EX2 R5, R6 ;  /* 0x0000000600057308 */ /* 0x000ea20000000800 */
[----:B-1----:R-:W-:-:S04]  /*0400*/  @!P0 FMUL R3, R3, R3 ;  /* 0x0000000303038220 */ /* 0x002fc80000400000 */
[----:B------:R-:W-:Y:S01]  /*0410*/  FADD R7, R3, 1 ;  /* 0x3f80000003077421 */ /* 0x000fe20000000000 */
[----:B--2---:R-:W-:-:S04]  /*0420*/  @!P1 FMUL R5, R5, R5 ;  /* 0x0000000505059220 */ /* 0x004fc80000400000 */
[----:B------:R-:W-:Y:S01]  /*0430*/  FADD R10, R5, 1 ;  /* 0x3f800000050a7421 */ /* 0x000fe20000000000 */
[----:B------:R-:W-:Y:S01]  /*0440*/  FSETP.GT.AND P0, PT, R7, 8.50705917302346158658e+37, PT ;  /* 0x7e8000000700780b */ /* 0x000fe20003f04000 */
[----:B------:R-:W1:Y:S03]  /*0450*/  LDC.64 R4, c[0x0][0x210] ;  /* 0x00008400ff047b82 */ /* 0x000e660000000a00 */
[----:B------:R-:W-:-:S09]  /*0460*/  FSETP.GT.AND P1, PT, R10, 8.50705917302346158658e+37, PT ;  /* 0x7e8000000a00780b */ /* 0x000fd20003f24000 */
[----:B------:R-:W-:-:S04]  /*0470*/  @P0 FMUL R7, R7, 0.25 ;  /* 0x3e80000007070820 */ /* 0x000fc80000400000 */
[----:B------:R-:W-:Y:S02]  /*0480*/  @P1 FMUL R10, R10, 0.25 ;  /* 0x3e8000000a0a1820 */ /* 0x000fe40000400000 */
[----:B------:R-:W2:Y:S08]  /*0490*/  MUFU.RCP R7, R7 ;  /* 0x0000000700077308 */ /* 0x000eb00000001000 */
[----:B------:R-:W3:Y:S01]  /*04a0*/  MUFU.RCP R10, R10 ;  /* 0x0000000a000a7308 */ /* 0x000ee20000001000 */
[----:B------:R-:W-:-:S02]  /*04b0*/  FSEL R6, R2, 1, P0 ;  /* 0x3f80000002067808 */ /* 0x000fc40000000000 */
[----:B------:R-:W-:-:S03]  /*04c0*/  FSEL R3, R2, 1, P1 ;  /* 0x3f80000002037808 */ /* 0x000fc60000800000 */
[----:B--2---:R-:W-:-:S04]  /*04d0*/  FMUL R11, R7, R6 ;  /* 0x00000006070b7220 */ /* 0x004fc80000400000 */
[----:B------:R-:W-:Y:S01]  /*04e0*/  FMUL R8, R8, R11 ;  /* 0x0000000b08087220 */ /* 0x000fe20000400000 */
[----:B---3--:R-:W-:Y:S01]  /*04f0*/  FMUL R6, R10, R3 ;  /* 0x000000030a067220 */ /* 0x008fe20000400000 */
[----:B-1----:R-:W-:-:S04]  /*0500*/  IMAD.WIDE R2, R0, 0x4, R4 ;  /* 0x0000000400027825 */ /* 0x002fc800078e0204 */
[----:B------:R-:W-:-:S05]  /*0510*/  FMUL R9, R9, R6 ;  /* 0x0000000609097220 */ /* 0x000fca0000400000 */
[----:B------:R-:W-:Y:S01]  /*0520*/  STG.E.64 desc[UR4][R2.64], R8 ;  /* 0x0000000802007986 */ /* 0x000fe2000c101b04 */
[----:B------:R-:W-:Y:S05]  /*0530*/  EXIT ;  /* 0x000000000000794d */ /* 0x000fea0003800000 */
.L_x_0:
[----:B------:R-:W-:-:S00]  /*0540*/  BRA `(.L_x_0) ;  /* 0xfffffffc00fc7947 */ /* 0x000fc0000383ffff */
[----:B------:R-:W-:-:S00]  /*0550*/  NOP ;  /* 0x0000000000007918 */ /* 0x000fc00000000000 */
        /* <DEDUP_REMOVED lines=10> */
.L_x_1:


//--------------------- .nv.global.init           --------------------------
	.section	.nv.global.init,"aw",@progbits
.nv.global.init:
	.type		_$_str,@object
	.size		_$_str,(_$_str_$_2 - _$_str)
_$_str:
        /*0000*/ 	.byte	0x5f, 0x5f, 0x43, 0x55, 0x44, 0x41, 0x5f, 0x46, 0x54, 0x5a, 0x00
	.type		_$_str_$_2,@object
	.size		_$_str_$_2,(.L_1 - _$_str_$_2)
_$_str_$_2:
        /*000b*/ 	.byte	0x5f, 0x5f, 0x43, 0x55, 0x44, 0x41, 0x5f, 0x50, 0x52, 0x45, 0x43, 0x5f, 0x53, 0x51, 0x52, 0x54
        /*001b*/ 	.byte	0x00
.L_1:


//--------------------- .nv.constant0.triton_poi_fused__native_batch_norm_legit_no_training_silu_42 --------------------------
	.section	.nv.constant0.triton_poi_fused__native_batch_norm_legit_no_training_silu_42,"a",@progbits
	.sectionflags	@""
	.align	4
.nv.constant0.triton_poi_fused__native_batch_norm_legit_no_training_silu_42:
	.zero		580
